//
// Generated by NVIDIA NVVM Compiler
//
// Compiler Build ID: CL-36424714
// Cuda compilation tools, release 13.0, V13.0.88
// Based on NVVM 20.0.0
//

.version 9.0
.target sm_100
.address_size 64

	// .globl	_Z5helloii
.extern .func  (.param .b32 func_retval0) vprintf
(
	.param .b64 vprintf_param_0,
	.param .b64 vprintf_param_1
)
;
.global .align 1 .b8 $str[16] = {104, 101, 108, 108, 111, 32, 119, 111, 114, 108, 100, 32, 37, 100, 10};

.visible .entry _Z5helloii(
	.param .u32 _Z5helloii_param_0,
	.param .u32 _Z5helloii_param_1
)
{
	.local .align 8 .b8 	__local_depot0[8];
	.reg .b64 	%SP;
	.reg .b64 	%SPL;
	.reg .b32 	%r<6>;
	.reg .b64 	%rd<5>;

	mov.u64 	%SPL, __local_depot0;
	cvta.local.u64 	%SP, %SPL;
	ld.param.u32 	%r1, [_Z5helloii_param_0];
	ld.param.u32 	%r2, [_Z5helloii_param_1];
	add.u64 	%rd1, %SP, 0;
	add.u64 	%rd2, %SPL, 0;
	add.s32 	%r3, %r2, %r1;
	st.local.u32 	[%rd2], %r3;
	mov.u64 	%rd3, $str;
	cvta.global.u64 	%rd4, %rd3;
	{ // callseq 0, 0
	.param .b64 param0;
	st.param.b64 	[param0], %rd4;
	.param .b64 param1;
	st.param.b64 	[param1], %rd1;
	.param .b32 retval0;
	call.uni (retval0), 
	vprintf, 
	(
	param0, 
	param1
	);
	ld.param.b32 	%r4, [retval0];
	} // callseq 0
	ret;

}


// ===== COMPILED SASS (sm_100) =====

	.target	sm_100

	.elftype	@"ET_EXEC"


//--------------------- .note.nv.tkinfo           --------------------------
	.section	.note.nv.tkinfo,"",@"SHT_NOTE"
	.sectionflags	@"SHF_NOTE_NV_TKINFO"
	.tkinfo
        /*0018*/ 	.word	0x00000002
        /*0030*/ 	.string	""
        /*0030*/ 	.string	"ptxas"
        /*0030*/ 	.string	"Cuda compilation tools, release 13.0, V13.0.88"
        /*0030*/ 	.string	"Build cuda_13.0.r13.0/compiler.36424714_0"
        /*0030*/ 	.string	"-arch sm_100 -m 64 "



//--------------------- .note.nv.cuinfo           --------------------------
	.section	.note.nv.cuinfo,"",@"SHT_NOTE"
	.sectionflags	@"SHF_NOTE_NV_CUINFO"
        /*0018*/ 	.short	0x0002
        /*001a*/ 	.short	0x0064
        /*001c*/ 	.short	0x0082
	.zero		2


//--------------------- .nv.info                  --------------------------
	.section	.nv.info,"",@"SHT_CUDA_INFO"
	.align	4


	//----- nvinfo : EIATTR_REGCOUNT
	.align		4
        /*0000*/ 	.byte	0x04, 0x2f
        /*0002*/ 	.short	(.L_2 - .L_1)
	.align		4
.L_1:
        /*0004*/ 	.word	index@(_Z5helloii)
        /*0008*/ 	.word	0x00000018


	//----- nvinfo : EIATTR_FRAME_SIZE
	.align		4
.L_2:
        /*000c*/ 	.byte	0x04, 0x11
        /*000e*/ 	.short	(.L_4 - .L_3)
	.align		4
.L_3:
        /*0010*/ 	.word	index@(_Z5helloii)
        /*0014*/ 	.word	0x00000008


	//----- nvinfo : EIATTR_MIN_STACK_SIZE
	.align		4
.L_4:
        /*0018*/ 	.byte	0x04, 0x12
        /*001a*/ 	.short	(.L_6 - .L_5)
	.align		4
.L_5:
        /*001c*/ 	.word	index@(_Z5helloii)
        /*0020*/ 	.word	0x00000008
.L_6:


//--------------------- .nv.compat                --------------------------
	.section	.nv.compat,"",@"SHT_CUDA_COMPAT_INFO"
	.align	4
        /*0000*/ 	.byte	0x02, 0x09, 0x00, 0x00, 0x02, 0x02, 0x01, 0x00, 0x02, 0x05, 0x05, 0x00, 0x03, 0x07, 0x01, 0x01
        /*0010*/ 	.byte	0x02, 0x03, 0x00, 0x00, 0x02, 0x06, 0x01, 0x00, 0x04, 0x0b, 0x08, 0x00, 0x09, 0x00, 0x00, 0x00
        /*0020*/ 	.byte	0x00, 0x00, 0x00, 0x00


//--------------------- .nv.info._Z5helloii       --------------------------
	.section	.nv.info._Z5helloii,"",@"SHT_CUDA_INFO"
	.sectionflags	@""
	.align	4


	//----- nvinfo : EIATTR_CUDA_API_VERSION
	.align		4
        /*0000*/ 	.byte	0x04, 0x37
        /*0002*/ 	.short	(.L_8 - .L_7)
.L_7:
        /*0004*/ 	.word	0x00000082


	//----- nvinfo : EIATTR_KPARAM_INFO
	.align		4
.L_8:
        /*0008*/ 	.byte	0x04, 0x17
        /*000a*/ 	.short	(.L_10 - .L_9)
.L_9:
        /*000c*/ 	.word	0x00000000
        /*0010*/ 	.short	0x0001
        /*0012*/ 	.short	0x0004
        /*0014*/ 	.byte	0x00, 0xf0, 0x11, 0x00


	//----- nvinfo : EIATTR_KPARAM_INFO
	.align		4
.L_10:
        /*0018*/ 	.byte	0x04, 0x17
        /*001a*/ 	.short	(.L_12 - .L_11)
.L_11:
        /*001c*/ 	.word	0x00000000
        /*0020*/ 	.short	0x0000
        /*0022*/ 	.short	0x0000
        /*0024*/ 	.byte	0x00, 0xf0, 0x11, 0x00


	//----- nvinfo : EIATTR_SPARSE_MMA_MASK
	.align		4
.L_12:
        /*0028*/ 	.byte	0x03, 0x50
        /*002a*/ 	.short	0x0000


	//----- nvinfo : EIATTR_MAXREG_COUNT
	.align		4
        /*002c*/ 	.byte	0x03, 0x1b
        /*002e*/ 	.short	0x00ff


	//----- nvinfo : EIATTR_EXTERNS
	.align		4
        /*0030*/ 	.byte	0x04, 0x0f
        /*0032*/ 	.short	(.L_14 - .L_13)


	//   ....[0]....
	.align		4
.L_13:
        /*0034*/ 	.word	index@(vprintf)


	//----- nvinfo : EIATTR_MERCURY_ISA_VERSION
	.align		4
.L_14:
        /*0038*/ 	.byte	0x03, 0x5f
        /*003a*/ 	.short	0x0101


	//----- nvinfo : EIATTR_VRC_CTA_INIT_COUNT
	.align		4
        /*003c*/ 	.byte	0x02, 0x4a
	.zero		1
	.zero		1


	//----- nvinfo : EIATTR_SYSCALL_OFFSETS
	.align		4
        /*0040*/ 	.byte	0x04, 0x46
        /*0042*/ 	.short	(.L_16 - .L_15)


	//   ....[0]....
.L_15:
        /*0044*/ 	.word	0x000000f0


	//----- nvinfo : EIATTR_EXIT_INSTR_OFFSETS
	.align		4
.L_16:
        /*0048*/ 	.byte	0x04, 0x1c
        /*004a*/ 	.short	(.L_18 - .L_17)


	//   ....[0]....
.L_17:
        /*004c*/ 	.word	0x00000100


	//----- nvinfo : EIATTR_CBANK_PARAM_SIZE
	.align		4
.L_18:
        /*0050*/ 	.byte	0x03, 0x19
        /*0052*/ 	.short	0x0008


	//----- nvinfo : EIATTR_PARAM_CBANK
	.align		4
        /*0054*/ 	.byte	0x04, 0x0a
        /*0056*/ 	.short	(.L_20 - .L_19)
	.align		4
.L_19:
        /*0058*/ 	.word	index@(.nv.constant0._Z5helloii)
        /*005c*/ 	.short	0x0380
        /*005e*/ 	.short	0x0008


	//----- nvinfo : EIATTR_SW_WAR
	.align		4
.L_20:
        /*0060*/ 	.byte	0x04, 0x36
        /*0062*/ 	.short	(.L_22 - .L_21)
.L_21:
        /*0064*/ 	.word	0x00000008
.L_22:


//--------------------- .nv.callgraph             --------------------------
	.section	.nv.callgraph,"",@"SHT_CUDA_CALLGRAPH"
	.align	4
	.sectionentsize	8
	.align		4
        /*0000*/ 	.word	0x00000000
	.align		4
        /*0004*/ 	.word	0xffffffff
	.align		4
        /*0008*/ 	.word	index@(_Z5helloii)
	.align		4
        /*000c*/ 	.word	index@(vprintf)
	.align		4
        /*0010*/ 	.word	0x00000000
	.align		4
        /*0014*/ 	.word	0xfffffffe
	.align		4
        /*0018*/ 	.word	0x00000000
	.align		4
        /*001c*/ 	.word	0xfffffffd
	.align		4
        /*0020*/ 	.word	0x00000000
	.align		4
        /*0024*/ 	.word	0xfffffffc


//--------------------- .nv.constant4             --------------------------
	.section	.nv.constant4,"a",@progbits
	.align	8
	.align		8
.nv.constant4:
        /*0000*/ 	.dword	vprintf
	.align		8
        /*0008*/ 	.dword	$str


//--------------------- .text._Z5helloii          --------------------------
	.section	.text._Z5helloii,"ax",@progbits
	.align	128
        .global         _Z5helloii
        .type           _Z5helloii,@function
        .size           _Z5helloii,(.L_x_2 - _Z5helloii)
        .other          _Z5helloii,@"STO_CUDA_ENTRY STV_DEFAULT"
_Z5helloii:
.text._Z5helloii:
[----:B------:R-:W0:Y:S08]  /*0000*/  LDC R1, c[0x0][0x37c] ;  /* 0x0000df00ff017b82 */ /* 0x000e300000000800 */
[----:B------:R-:W1:Y:S01]  /*0010*/  LDC.64 R2, c[0x0][0x380] ;  /* 0x0000e000ff027b82 */ /* 0x000e620000000a00 */
[----:B0-----:R-:W-:Y:S01]  /*0020*/  VIADD R1, R1, 0xfffffff8 ;  /* 0xfffffff801017836 */ /* 0x001fe20000000000 */
[----:B------:R-:W0:Y:S01]  /*0030*/  LDCU UR4, c[0x0][0x2f8] ;  /* 0x00005f00ff0477ac */ /* 0x000e220008000800 */
[----:B------:R-:W2:Y:S01]  /*0040*/  LDCU.64 UR6, c[0x4][0x8] ;  /* 0x01000100ff0677ac */ /* 0x000ea20008000a00 */
[----:B------:R-:W3:Y:S02]  /*0050*/  LDCU UR5, c[0x0][0x2fc] ;  /* 0x00005f80ff0577ac */ /* 0x000ee40008000800 */
[----:B0-----:R-:W-:Y:S01]  /*0060*/  IADD3 R6, P0, PT, R1, UR4, RZ ;  /* 0x0000000401067c10 */ /* 0x001fe2000ff1e0ff */
[----:B-1----:R-:W-:Y:S01]  /*0070*/  IMAD.IADD R0, R3, 0x1, R2 ;  /* 0x0000000103007824 */ /* 0x002fe200078e0202 */
[----:B------:R-:W-:Y:S01]  /*0080*/  MOV R2, 0x0 ;  /* 0x0000000000027802 */ /* 0x000fe20000000f00 */
[----:B--2---:R-:W-:Y:S01]  /*0090*/  IMAD.U32 R5, RZ, RZ, UR7 ;  /* 0x00000007ff057e24 */ /* 0x004fe2000f8e00ff */
[----:B------:R-:W-:-:S02]  /*00a0*/  MOV R4, UR6 ;  /* 0x0000000600047c02 */ /* 0x000fc40008000f00 */
[----:B------:R0:W-:Y:S01]  /*00b0*/  STL [R1], R0 ;  /* 0x0000000001007387 */ /* 0x0001e20000100800 */
[----:B---3--:R-:W-:Y:S01]  /*00c0*/  IADD3.X R7, PT, PT, RZ, UR5, RZ, P0, !PT ;  /* 0x00000005ff077c10 */ /* 0x008fe200087fe4ff */
[----:B------:R-:W1:Y:S06]  /*00d0*/  LDC.64 R2, c[0x4][R2] ;  /* 0x0100000002027b82 */ /* 0x000e6c0000000a00 */
[----:B------:R-:W-:-:S07]  /*00e0*/  LEPC R20, `(.L_x_0) ;  /* 0x000000001014794e */ /* 0x000fce0000000000 */
[----:B01----:R-:W-:Y:S05]  /*00f0*/  CALL.ABS.NOINC R2 ;  /* 0x0000000002007343 */ /* 0x003fea0003c00000 */
.L_x_0:
[----:B------:R-:W-:Y:S05]  /*0100*/  EXIT ;  /* 0x000000000000794d */ /* 0x000fea0003800000 */
.L_x_1:
[----:B------:R-:W-:-:S00]  /*0110*/  BRA `(.L_x_1) ;  /* 0xfffffffc00fc7947 */ /* 0x000fc0000383ffff */
[----:B------:R-:W-:-:S00]  /*0120*/  NOP ;  /* 0x0000000000007918 */ /* 0x000fc00000000000 */
        /* <DEDUP_REMOVED lines=13> */
.L_x_2:


//--------------------- .nv.global.init           --------------------------
	.section	.nv.global.init,"aw",@progbits
.nv.global.init:
	.type		$str,@object
	.size		$str,(.L_0 - $str)
$str:
        /*0000*/ 	.byte	0x68, 0x65, 0x6c, 0x6c, 0x6f, 0x20, 0x77, 0x6f, 0x72, 0x6c, 0x64, 0x20, 0x25, 0x64, 0x0a, 0x00
.L_0:


//--------------------- .nv.shared.reserved.0     --------------------------
	.section	.nv.shared.reserved.0,"aw",@nobits
	.weak		__nv_reservedSMEM_offset_0_alias
	.size		__nv_reservedSMEM_offset_0_alias, 0, 64
	.other		__nv_reservedSMEM_offset_0_alias,@"STO_CUDA_RESERVED_SHARED STV_DEFAULT"
__nv_reservedSMEM_offset_0_alias:
	.zero		0
	.zero		64


//--------------------- .nv.constant0._Z5helloii  --------------------------
	.section	.nv.constant0._Z5helloii,"a",@progbits
	.sectionflags	@""
	.align	4
.nv.constant0._Z5helloii:
	.zero		904


//--------------------- SYMBOLS --------------------------

	.type		.nv.reservedSmem.offset0,@object
	.size		.nv.reservedSmem.offset0,0x4
	.type		vprintf,@function
